	.headerflags	@"EF_CUDA_TEXMODE_UNIFIED EF_CUDA_64BIT_ADDRESS EF_CUDA_ACCELERATORS EF_CUDA_SM90 EF_CUDA_VIRTUAL_SM(EF_CUDA_SM90)"
	.elftype	@"ET_EXEC"


//--------------------- .nv.info                  --------------------------
	.section	.nv.info,"",@"SHT_CUDA_INFO"
	.align	4


	//----- nvinfo : EIATTR_REGCOUNT
	.align		4
        /*0000*/ 	.byte	0x04, 0x2f
        /*0002*/ 	.short	(.L_2 - .L_1)
	.align		4
.L_1:
        /*0004*/ 	.word	index@(triton_red_fused__to_copy_add_mean_mul_pow_rsqrt_9)
        /*0008*/ 	.word	0x00000018


	//----- nvinfo : EIATTR_MIN_STACK_SIZE
	.align		4
.L_2:
        /*000c*/ 	.byte	0x04, 0x12
        /*000e*/ 	.short	(.L_4 - .L_3)
	.align		4
.L_3:
        /*0010*/ 	.word	index@(triton_red_fused__to_copy_add_mean_mul_pow_rsqrt_9)
        /*0014*/ 	.word	0x00000000


	//----- nvinfo : EIATTR_FRAME_SIZE
	.align		4
.L_4:
        /*0018*/ 	.byte	0x04, 0x11
        /*001a*/ 	.short	(.L_6 - .L_5)
	.align		4
.L_5:
        /*001c*/ 	.word	index@(triton_red_fused__to_copy_add_mean_mul_pow_rsqrt_9)
        /*0020*/ 	.word	0x00000000


	//----- nvinfo : EIATTR_MIN_STACK_SIZE
	.align		4
.L_6:
        /*0024*/ 	.byte	0x04, 0x12
        /*0026*/ 	.short	(.L_8 - .L_7)
	.align		4
.L_7:
        /*0028*/ 	.word	index@(triton_red_fused__to_copy_add_mean_mul_pow_rsqrt_9)
        /*002c*/ 	.word	0x00000000
.L_8:


//--------------------- .nv.info.triton_red_fused__to_copy_add_mean_mul_pow_rsqrt_9 --------------------------
	.section	.nv.info.triton_red_fused__to_copy_add_mean_mul_pow_rsqrt_9,"",@"SHT_CUDA_INFO"
	.sectionflags	@""
	.align	4


	//----- nvinfo : EIATTR_CUDA_API_VERSION
	.align		4
        /*0000*/ 	.byte	0x04, 0x37
        /*0002*/ 	.short	(.L_10 - .L_9)
.L_9:
        /*0004*/ 	.word	0x0000007c


	//----- nvinfo : EIATTR_KPARAM_INFO
	.align		4
.L_10:
        /*0008*/ 	.byte	0x04, 0x17
        /*000a*/ 	.short	(.L_12 - .L_11)
.L_11:
        /*000c*/ 	.word	0x00000000
        /*0010*/ 	.short	0x0007
        /*0012*/ 	.short	0x0030
        /*0014*/ 	.byte	0x00, 0xf4, 0x21, 0x00


	//----- nvinfo : EIATTR_KPARAM_INFO
	.align		4
.L_12:
        /*0018*/ 	.byte	0x04, 0x17
        /*001a*/ 	.short	(.L_14 - .L_13)
.L_13:
        /*001c*/ 	.word	0x00000000
        /*0020*/ 	.short	0x0006
        /*0022*/ 	.short	0x002c
        /*0024*/ 	.byte	0x00, 0xf0, 0x11, 0x00


	//----- nvinfo : EIATTR_KPARAM_INFO
	.align		4
.L_14:
        /*0028*/ 	.byte	0x04, 0x17
        /*002a*/ 	.short	(.L_16 - .L_15)
.L_15:
        /*002c*/ 	.word	0x00000000
        /*0030*/ 	.short	0x0005
        /*0032*/ 	.short	0x0028
        /*0034*/ 	.byte	0x00, 0xf0, 0x11, 0x00


	//----- nvinfo : EIATTR_KPARAM_INFO
	.align		4
.L_16:
        /*0038*/ 	.byte	0x04, 0x17
        /*003a*/ 	.short	(.L_18 - .L_17)
.L_17:
        /*003c*/ 	.word	0x00000000
        /*0040*/ 	.short	0x0004
        /*0042*/ 	.short	0x0020
        /*0044*/ 	.byte	0x00, 0xf4, 0x21, 0x00


	//----- nvinfo : EIATTR_KPARAM_INFO
	.align		4
.L_18:
        /*0048*/ 	.byte	0x04, 0x17
        /*004a*/ 	.short	(.L_20 - .L_19)
.L_19:
        /*004c*/ 	.word	0x00000000
        /*0050*/ 	.short	0x0003
        /*0052*/ 	.short	0x0018
        /*0054*/ 	.byte	0x00, 0xf4, 0x21, 0x00


	//----- nvinfo : EIATTR_KPARAM_INFO
	.align		4
.L_20:
        /*0058*/ 	.byte	0x04, 0x17
        /*005a*/ 	.short	(.L_22 - .L_21)
.L_21:
        /*005c*/ 	.word	0x00000000
        /*0060*/ 	.short	0x0002
        /*0062*/ 	.short	0x0010
        /*0064*/ 	.byte	0x00, 0xf4, 0x21, 0x00


	//----- nvinfo : EIATTR_KPARAM_INFO
	.align		4
.L_22:
        /*0068*/ 	.byte	0x04, 0x17
        /*006a*/ 	.short	(.L_24 - .L_23)
.L_23:
        /*006c*/ 	.word	0x00000000
        /*0070*/ 	.short	0x0001
        /*0072*/ 	.short	0x0008
        /*0074*/ 	.byte	0x00, 0xf4, 0x21, 0x00


	//----- nvinfo : EIATTR_KPARAM_INFO
	.align		4
.L_24:
        /*0078*/ 	.byte	0x04, 0x17
        /*007a*/ 	.short	(.L_26 - .L_25)
.L_25:
        /*007c*/ 	.word	0x00000000
        /*0080*/ 	.short	0x0000
        /*0082*/ 	.short	0x0000
        /*0084*/ 	.byte	0x00, 0xf4, 0x21, 0x00


	//----- nvinfo : EIATTR_SPARSE_MMA_MASK
	.align		4
.L_26:
        /*0088*/ 	.byte	0x03, 0x50
        /*008a*/ 	.short	0x0000


	//----- nvinfo : EIATTR_MAXREG_COUNT
	.align		4
        /*008c*/ 	.byte	0x03, 0x1b
        /*008e*/ 	.short	0x0080


	//----- nvinfo : EIATTR_COOP_GROUP_MASK_REGIDS
	.align		4
        /*0090*/ 	.byte	0x04, 0x29
        /*0092*/ 	.short	(.L_28 - .L_27)


	//   ....[0]....
.L_27:
        /*0094*/ 	.word	0xffffffff


	//   ....[1]....
        /*0098*/ 	.word	0xffffffff


	//   ....[2]....
        /*009c*/ 	.word	0xffffffff


	//   ....[3]....
        /*00a0*/ 	.word	0xffffffff


	//   ....[4]....
        /*00a4*/ 	.word	0xffffffff


	//   ....[5]....
        /*00a8*/ 	.word	0xffffffff


	//   ....[6]....
        /*00ac*/ 	.word	0xffffffff


	//   ....[7]....
        /*00b0*/ 	.word	0xffffffff


	//   ....[8]....
        /*00b4*/ 	.word	0xffffffff


	//----- nvinfo : EIATTR_COOP_GROUP_INSTR_OFFSETS
	.align		4
.L_28:
        /*00b8*/ 	.byte	0x04, 0x28
        /*00ba*/ 	.short	(.L_30 - .L_29)


	//   ....[0]....
.L_29:
        /*00bc*/ 	.word	0x00000440


	//   ....[1]....
        /*00c0*/ 	.word	0x000004b0


	//   ....[2]....
        /*00c4*/ 	.word	0x000004e0


	//   ....[3]....
        /*00c8*/ 	.word	0x00000500


	//   ....[4]....
        /*00cc*/ 	.word	0x00000530


	//   ....[5]....
        /*00d0*/ 	.word	0x000005d0


	//   ....[6]....
        /*00d4*/ 	.word	0x000005f0


	//   ....[7]....
        /*00d8*/ 	.word	0x00000620


	//   ....[8]....
        /*00dc*/ 	.word	0x00000640


	//----- nvinfo : EIATTR_EXIT_INSTR_OFFSETS
	.align		4
.L_30:
        /*00e0*/ 	.byte	0x04, 0x1c
        /*00e2*/ 	.short	(.L_32 - .L_31)


	//   ....[0]....
.L_31:
        /*00e4*/ 	.word	0x00000ab0


	//   ....[1]....
        /*00e8*/ 	.word	0x00000ad0


	//----- nvinfo : EIATTR_REQNTID
	.align		4
.L_32:
        /*00ec*/ 	.byte	0x04, 0x10
        /*00ee*/ 	.short	(.L_34 - .L_33)
.L_33:
        /*00f0*/ 	.word	0x00000200
        /*00f4*/ 	.word	0x00000001
        /*00f8*/ 	.word	0x00000001


	//----- nvinfo : EIATTR_CBANK_PARAM_SIZE
	.align		4
.L_34:
        /*00fc*/ 	.byte	0x03, 0x19
        /*00fe*/ 	.short	0x0038


	//----- nvinfo : EIATTR_PARAM_CBANK
	.align		4
        /*0100*/ 	.byte	0x04, 0x0a
        /*0102*/ 	.short	(.L_36 - .L_35)
	.align		4
.L_35:
        /*0104*/ 	.word	index@(.nv.constant0.triton_red_fused__to_copy_add_mean_mul_pow_rsqrt_9)
        /*0108*/ 	.short	0x0210
        /*010a*/ 	.short	0x0038


	//----- nvinfo : EIATTR_SW_WAR
	.align		4
.L_36:
        /*010c*/ 	.byte	0x04, 0x36
        /*010e*/ 	.short	(.L_38 - .L_37)
.L_37:
        /*0110*/ 	.word	0x00000008
.L_38:


//--------------------- .nv.callgraph             --------------------------
	.section	.nv.callgraph,"",@"SHT_CUDA_CALLGRAPH"
	.align	4
	.sectionentsize	8
	.align		4
        /*0000*/ 	.word	0x00000000
	.align		4
        /*0004*/ 	.word	0xffffffff
	.align		4
        /*0008*/ 	.word	0x00000000
	.align		4
        /*000c*/ 	.word	0xfffffffe
	.align		4
        /*0010*/ 	.word	0x00000000
	.align		4
        /*0014*/ 	.word	0xfffffffd
	.align		4
        /*0018*/ 	.word	0x00000000
	.align		4
        /*001c*/ 	.word	0xfffffffc


//--------------------- .nv.constant4             --------------------------
	.section	.nv.constant4,"a",@progbits
	.align	8
	.align		8
.nv.constant4:
        /*0000*/ 	.dword	_$_str


//--------------------- .text.triton_red_fused__to_copy_add_mean_mul_pow_rsqrt_9 --------------------------
	.section	.text.triton_red_fused__to_copy_add_mean_mul_pow_rsqrt_9,"ax",@progbits
	.sectionflags	@"SHF_BARRIERS=1"
	.align	128
        .global         triton_red_fused__to_copy_add_mean_mul_pow_rsqrt_9
        .type           triton_red_fused__to_copy_add_mean_mul_pow_rsqrt_9,@function
        .size           triton_red_fused__to_copy_add_mean_mul_pow_rsqrt_9,(.L_x_2 - triton_red_fused__to_copy_add_mean_mul_pow_rsqrt_9)
        .other          triton_red_fused__to_copy_add_mean_mul_pow_rsqrt_9,@"STO_CUDA_ENTRY STV_DEFAULT"
triton_red_fused__to_copy_add_mean_mul_pow_rsqrt_9:
.text.triton_red_fused__to_copy_add_mean_mul_pow_rsqrt_9:
[----:B------:R-:W0:Y:S02]  /*0000*/  LDC R1, c[0x0][0x28] ;  /* 0x00000a00ff017b82 */ /* 0x000e240000000800 */
[----:B------:R-:W1:Y:S01]  /*0010*/  S2R R15, SR_TID.X ;  /* 0x00000000000f7919 */ /* 0x000e620000002100 */
[----:B------:R-:W2:Y:S01]  /*0020*/  LDC.64 R2, c[0x0][0x220] ;  /* 0x00008800ff027b82 */ /* 0x000ea20000000a00 */
[----:B------:R-:W-:Y:S01]  /*0030*/  ULDC UR8, c[0x0][0x238] ;  /* 0x00008e0000087ab9 */ /* 0x000fe20000000800 */
[----:B------:R-:W-:Y:S01]  /*0040*/  ULDC.64 UR6, c[0x0][0x208] ;  /* 0x0000820000067ab9 */ /* 0x000fe20000000a00 */
[----:B------:R-:W3:Y:S01]  /*0050*/  S2R R5, SR_CTAID.X ;  /* 0x0000000000057919 */ /* 0x000ee20000002500 */
[----:B-1----:R-:W-:Y:S02]  /*0060*/  SHF.L.U32 R4, R15, 0x1, RZ ;  /* 0x000000010f047819 */ /* 0x002fe400000006ff */
[----:B---3--:R-:W-:Y:S02]  /*0070*/  ISETP.GE.AND P1, PT, R5, UR8, PT ;  /* 0x0000000805007c0c */ /* 0x008fe4000bf26270 */
[----:B------:R-:W-:-:S04]  /*0080*/  LOP3.LUT R4, R4, 0x3fe, RZ, 0xc0, !PT ;  /* 0x000003fe04047812 */ /* 0x000fc800078ec0ff */
[----:B------:R-:W-:-:S04]  /*0090*/  LEA R7, R5, R4, 0xc ;  /* 0x0000000405077211 */ /* 0x000fc800078e60ff */
[----:B------:R-:W-:Y:S01]  /*00a0*/  SHF.R.S32.HI R0, RZ, 0x1f, R7 ;  /* 0x0000001fff007819 */ /* 0x000fe20000011407 */
[C---:B--2---:R-:W-:Y:S01]  /*00b0*/  IMAD.WIDE R2, R7.reuse, 0x2, R2 ;  /* 0x0000000207027825 */ /* 0x044fe200078e0202 */
[C---:B------:R-:W-:Y:S02]  /*00c0*/  SHF.L.U32 R8, R7.reuse, 0x1, RZ ;  /* 0x0000000107087819 */ /* 0x040fe400000006ff */
[----:B------:R-:W-:Y:S02]  /*00d0*/  @P1 MOV R9, RZ ;  /* 0x000000ff00091202 */ /* 0x000fe40000000f00 */
[----:B------:R-:W-:Y:S01]  /*00e0*/  SHF.L.U64.HI R0, R7, 0x1, R0 ;  /* 0x0000000107007819 */ /* 0x000fe20000010200 */
[----:B------:R-:W-:Y:S06]  /*00f0*/  @P1 BRA `(.L_x_0) ;  /* 0x0000000000d01947 */ /* 0x000fec0003800000 */
[----:B------:R-:W-:Y:S01]  /*0100*/  ULDC.64 UR4, c[0x0][0x210] ;  /* 0x0000840000047ab9 */ /* 0x000fe20000000a00 */
[----:B------:R-:W2:Y:S01]  /*0110*/  LDG.E.EF R9, desc[UR6][R2.64] ;  /* 0x0000000602097981 */ /* 0x000ea2000c0e1900 */
[----:B------:R-:W-:-:S04]  /*0120*/  IADD3 R6, P0, R8, UR4, RZ ;  /* 0x0000000408067c10 */ /* 0x000fc8000ff1e0ff */
[----:B------:R-:W-:-:S05]  /*0130*/  IADD3.X R7, R0, UR5, RZ, P0, !PT ;  /* 0x0000000500077c10 */ /* 0x000fca00087fe4ff */
[----:B------:R-:W3:Y:S04]  /*0140*/  LDG.E.EF R10, desc[UR6][R6.64] ;  /* 0x00000006060a7981 */ /* 0x000ee8000c0e1900 */
[----:B------:R-:W4:Y:S01]  /*0150*/  LDG.E.EF R18, desc[UR6][R6.64+0x1800] ;  /* 0x0018000606127981 */ /* 0x000f22000c0e1900 */
[----:B--2---:R-:W-:Y:S02]  /*0160*/  HADD2.F32 R11, -RZ, R9.H1_H1 ;  /* 0x30000009ff0b7230 */ /* 0x004fe40000004100 */
[----:B------:R-:W-:Y:S02]  /*0170*/  HADD2.F32 R9, -RZ, R9.H0_H0 ;  /* 0x20000009ff097230 */ /* 0x000fe40000004100 */
[----:B---3--:R-:W-:Y:S02]  /*0180*/  HADD2.F32 R12, -RZ, R10.H0_H0 ;  /* 0x2000000aff0c7230 */ /* 0x008fe40000004100 */
[----:B------:R-:W-:-:S03]  /*0190*/  HADD2.F32 R10, -RZ, R10.H1_H1 ;  /* 0x3000000aff0a7230 */ /* 0x000fc60000004100 */
[----:B------:R-:W-:Y:S02]  /*01a0*/  FADD R9, R9, R12 ;  /* 0x0000000c09097221 */ /* 0x000fe40000000000 */
[----:B------:R-:W-:Y:S01]  /*01b0*/  FADD R10, R11, R10 ;  /* 0x0000000a0b0a7221 */ /* 0x000fe20000000000 */
[----:B------:R-:W2:Y:S04]  /*01c0*/  LDG.E.EF R12, desc[UR6][R6.64+0x800] ;  /* 0x00080006060c7981 */ /* 0x000ea8000c0e1900 */
[----:B------:R-:W-:-:S05]  /*01d0*/  F2FP.F16.F32.PACK_AB R13, R10, R9 ;  /* 0x000000090a0d723e */ /* 0x000fca00000000ff */
[----:B------:R1:W-:Y:S04]  /*01e0*/  STG.E desc[UR6][R6.64], R13 ;  /* 0x0000000d06007986 */ /* 0x0003e8000c101906 */
[----:B------:R-:W3:Y:S01]  /*01f0*/  LDG.E.EF R11, desc[UR6][R2.64+0x800] ;  /* 0x00080006020b7981 */ /* 0x000ee2000c0e1900 */
[----:B--2---:R-:W-:Y:S02]  /*0200*/  HADD2.F32 R17, -RZ, R12.H0_H0 ;  /* 0x2000000cff117230 */ /* 0x004fe40000004100 */
[----:B------:R-:W-:Y:S02]  /*0210*/  HADD2.F32 R19, -RZ, R12.H1_H1 ;  /* 0x3000000cff137230 */ /* 0x000fe40000004100 */
[----:B---3--:R-:W-:Y:S02]  /*0220*/  HADD2.F32 R14, -RZ, R11.H1_H1 ;  /* 0x3000000bff0e7230 */ /* 0x008fe40000004100 */
[----:B------:R-:W-:-:S03]  /*0230*/  HADD2.F32 R12, -RZ, R11.H0_H0 ;  /* 0x2000000bff0c7230 */ /* 0x000fc60000004100 */
[----:B------:R-:W-:Y:S02]  /*0240*/  FADD R11, R14, R19 ;  /* 0x000000130e0b7221 */ /* 0x000fe40000000000 */
[----:B------:R-:W-:Y:S01]  /*0250*/  FADD R12, R12, R17 ;  /* 0x000000110c0c7221 */ /* 0x000fe20000000000 */
[----:B------:R-:W2:Y:S04]  /*0260*/  LDG.E.EF R14, desc[UR6][R6.64+0x1000] ;  /* 0x00100006060e7981 */ /* 0x000ea8000c0e1900 */
[----:B------:R-:W-:-:S05]  /*0270*/  F2FP.F16.F32.PACK_AB R17, R11, R12 ;  /* 0x0000000c0b11723e */ /* 0x000fca00000000ff */
[----:B------:R3:W-:Y:S04]  /*0280*/  STG.E desc[UR6][R6.64+0x800], R17 ;  /* 0x0008001106007986 */ /* 0x0007e8000c101906 */
[----:B-1----:R-:W5:Y:S01]  /*0290*/  LDG.E.EF R13, desc[UR6][R2.64+0x1000] ;  /* 0x00100006020d7981 */ /* 0x002f62000c0e1900 */
[----:B--2---:R-:W-:Y:S02]  /*02a0*/  HADD2.F32 R19, -RZ, R14.H0_H0 ;  /* 0x2000000eff137230 */ /* 0x004fe40000004100 */
[----:B------:R-:W-:Y:S02]  /*02b0*/  HADD2.F32 R21, -RZ, R14.H1_H1 ;  /* 0x3000000eff157230 */ /* 0x000fe40000004100 */
[----:B-----5:R-:W-:Y:S02]  /*02c0*/  HADD2.F32 R16, -RZ, R13.H1_H1 ;  /* 0x3000000dff107230 */ /* 0x020fe40000004100 */
[----:B------:R-:W-:-:S03]  /*02d0*/  HADD2.F32 R14, -RZ, R13.H0_H0 ;  /* 0x2000000dff0e7230 */ /* 0x000fc60000004100 */
[----:B------:R-:W-:Y:S02]  /*02e0*/  FADD R13, R16, R21 ;  /* 0x00000015100d7221 */ /* 0x000fe40000000000 */
[----:B------:R-:W-:-:S05]  /*02f0*/  FADD R14, R14, R19 ;  /* 0x000000130e0e7221 */ /* 0x000fca0000000000 */
[----:B------:R-:W-:-:S05]  /*0300*/  F2FP.F16.F32.PACK_AB R19, R13, R14 ;  /* 0x0000000e0d13723e */ /* 0x000fca00000000ff */
[----:B------:R1:W-:Y:S04]  /*0310*/  STG.E desc[UR6][R6.64+0x1000], R19 ;  /* 0x0010001306007986 */ /* 0x0003e8000c101906 */
[----:B------:R-:W3:Y:S01]  /*0320*/  LDG.E.EF R16, desc[UR6][R2.64+0x1800] ;  /* 0x0018000602107981 */ /* 0x000ee2000c0e1900 */
[----:B----4-:R-:W-:Y:S02]  /*0330*/  HADD2.F32 R21, -RZ, R18.H1_H1 ;  /* 0x30000012ff157230 */ /* 0x010fe40000004100 */
[----:B------:R-:W-:Y:S02]  /*0340*/  HADD2.F32 R18, -RZ, R18.H0_H0 ;  /* 0x20000012ff127230 */ /* 0x000fe40000004100 */
[----:B------:R-:W-:Y:S01]  /*0350*/  FMUL R11, R11, R11 ;  /* 0x0000000b0b0b7220 */ /* 0x000fe20000400000 */
[----:B------:R-:W-:-:S03]  /*0360*/  FMUL R12, R12, R12 ;  /* 0x0000000c0c0c7220 */ /* 0x000fc60000400000 */
[----:B------:R-:W-:Y:S01]  /*0370*/  FFMA R10, R10, R10, R11 ;  /* 0x0000000a0a0a7223 */ /* 0x000fe2000000000b */
[----:B------:R-:W-:-:S03]  /*0380*/  FFMA R9, R9, R9, R12 ;  /* 0x0000000909097223 */ /* 0x000fc6000000000c */
[----:B------:R-:W-:Y:S01]  /*0390*/  FFMA R10, R13, R13, R10 ;  /* 0x0000000d0d0a7223 */ /* 0x000fe2000000000a */
[----:B------:R-:W-:Y:S01]  /*03a0*/  FFMA R9, R14, R14, R9 ;  /* 0x0000000e0e097223 */ /* 0x000fe20000000009 */
[----:B---3--:R-:W-:Y:S02]  /*03b0*/  HADD2.F32 R17, -RZ, R16.H0_H0 ;  /* 0x20000010ff117230 */ /* 0x008fe40000004100 */
[----:B------:R-:W-:-:S03]  /*03c0*/  HADD2.F32 R16, -RZ, R16.H1_H1 ;  /* 0x30000010ff107230 */ /* 0x000fc60000004100 */
[----:B------:R-:W-:Y:S02]  /*03d0*/  FADD R18, R17, R18 ;  /* 0x0000001211127221 */ /* 0x000fe40000000000 */
[----:B------:R-:W-:-:S05]  /*03e0*/  FADD R21, R16, R21 ;  /* 0x0000001510157221 */ /* 0x000fca0000000000 */
[----:B------:R-:W-:-:S05]  /*03f0*/  F2FP.F16.F32.PACK_AB R17, R21, R18 ;  /* 0x000000121511723e */ /* 0x000fca00000000ff */
[----:B------:R1:W-:Y:S01]  /*0400*/  STG.E desc[UR6][R6.64+0x1800], R17 ;  /* 0x0018001106007986 */ /* 0x0003e2000c101906 */
[----:B------:R-:W-:Y:S01]  /*0410*/  FFMA R10, R21, R21, R10 ;  /* 0x00000015150a7223 */ /* 0x000fe2000000000a */
[----:B------:R-:W-:-:S04]  /*0420*/  FFMA R9, R18, R18, R9 ;  /* 0x0000001212097223 */ /* 0x000fc80000000009 */
[----:B------:R-:W-:-:S07]  /*0430*/  FADD R9, R10, R9 ;  /* 0x000000090a097221 */ /* 0x000fce0000000000 */
.L_x_0:
[----:B------:R-:W2:Y:S01]  /*0440*/  SHFL.BFLY PT, R2, R9, 0x10, 0x1f ;  /* 0x0e001f0009027f89 */ /* 0x000ea200000e0000 */
[----:B------:R-:W3:Y:S01]  /*0450*/  S2UR UR5, SR_CgaCtaId ;  /* 0x00000000000579c3 */ /* 0x000ee20000008800 */
[C---:B------:R-:W-:Y:S01]  /*0460*/  LOP3.LUT P0, RZ, R15.reuse, 0x1f, RZ, 0xc0, !PT ;  /* 0x0000001f0fff7812 */ /* 0x040fe2000780c0ff */
[----:B------:R-:W-:Y:S01]  /*0470*/  UMOV UR4, 0x400 ;  /* 0x0000040000047882 */ /* 0x000fe20000000000 */
[----:B------:R-:W-:Y:S01]  /*0480*/  ISETP.GE.AND P2, PT, R15, 0x10, PT ;  /* 0x000000100f00780c */ /* 0x000fe20003f46270 */
[----:B--2---:R-:W-:Y:S01]  /*0490*/  FADD R3, R2, R9 ;  /* 0x0000000902037221 */ /* 0x004fe20000000000 */
[----:B---3--:R-:W-:-:S04]  /*04a0*/  UPRMT UR4, UR5, 0x654, UR4 ;  /* 0x0000065405047896 */ /* 0x008fc80008000004 */
[----:B------:R-:W2:Y:S02]  /*04b0*/  SHFL.BFLY PT, R2, R3, 0x8, 0x1f ;  /* 0x0d001f0003027f89 */ /* 0x000ea400000e0000 */
[----:B-12---:R-:W-:Y:S01]  /*04c0*/  FADD R6, R3, R2 ;  /* 0x0000000203067221 */ /* 0x006fe20000000000 */
[----:B------:R-:W-:-:S04]  /*04d0*/  LEA R3, R15, UR4, 0x2 ;  /* 0x000000040f037c11 */ /* 0x000fc8000f8e10ff */
[----:B------:R-:W1:Y:S02]  /*04e0*/  SHFL.BFLY PT, R7, R6, 0x4, 0x1f ;  /* 0x0c801f0006077f89 */ /* 0x000e6400000e0000 */
[----:B-1----:R-:W-:-:S05]  /*04f0*/  FADD R7, R6, R7 ;  /* 0x0000000706077221 */ /* 0x002fca0000000000 */
[----:B------:R-:W1:Y:S02]  /*0500*/  SHFL.BFLY PT, R2, R7, 0x2, 0x1f ;  /* 0x0c401f0007027f89 */ /* 0x000e6400000e0000 */
[----:B-1----:R-:W-:Y:S01]  /*0510*/  FADD R10, R7, R2 ;  /* 0x00000002070a7221 */ /* 0x002fe20000000000 */
[----:B------:R-:W-:-:S04]  /*0520*/  SHF.R.U32.HI R2, RZ, 0x5, R15 ;  /* 0x00000005ff027819 */ /* 0x000fc8000001160f */
[----:B------:R-:W1:Y:S01]  /*0530*/  SHFL.BFLY PT, R11, R10, 0x1, 0x1f ;  /* 0x0c201f000a0b7f89 */ /* 0x000e6200000e0000 */
[----:B------:R-:W-:-:S04]  /*0540*/  LOP3.LUT R2, R2, 0xf, RZ, 0xc0, !PT ;  /* 0x0000000f02027812 */ /* 0x000fc800078ec0ff */
[----:B------:R-:W-:Y:S01]  /*0550*/  LEA R2, R2, UR4, 0x2 ;  /* 0x0000000402027c11 */ /* 0x000fe2000f8e10ff */
[----:B-1----:R-:W-:-:S05]  /*0560*/  FADD R13, R10, R11 ;  /* 0x0000000b0a0d7221 */ /* 0x002fca0000000000 */
[----:B------:R1:W-:Y:S01]  /*0570*/  @!P0 STS [R2], R13 ;  /* 0x0000000d02008388 */ /* 0x0003e20000000800 */
[----:B------:R-:W-:Y:S01]  /*0580*/  BAR.SYNC.DEFER_BLOCKING 0x0 ;  /* 0x0000000000007b1d */ /* 0x000fe20000010000 */
[----:B------:R-:W-:-:S04]  /*0590*/  LOP3.LUT P0, RZ, R15, 0xf, RZ, 0xc0, !PT ;  /* 0x0000000f0fff7812 */ /* 0x000fc8000780c0ff */
[----:B------:R-:W-:-:S03]  /*05a0*/  ISETP.LT.AND P0, PT, R15, 0x10, !P0 ;  /* 0x000000100f00780c */ /* 0x000fc60004701270 */
[----:B-1----:R-:W1:Y:S01]  /*05b0*/  LDC.64 R12, c[0x0][0x228] ;  /* 0x00008a00ff0c7b82 */ /* 0x002e620000000a00 */
[----:B------:R-:W2:Y:S04]  /*05c0*/  @!P2 LDS R9, [R3] ;  /* 0x000000000309a984 */ /* 0x000ea80000000800 */
[----:B--2---:R-:W2:Y:S02]  /*05d0*/  SHFL.BFLY PT, R6, R9, 0x8, 0x1f ;  /* 0x0d001f0009067f89 */ /* 0x004ea400000e0000 */
[----:B--2---:R-:W-:-:S05]  /*05e0*/  FADD R6, R9, R6 ;  /* 0x0000000609067221 */ /* 0x004fca0000000000 */
[----:B------:R-:W2:Y:S02]  /*05f0*/  SHFL.BFLY PT, R7, R6, 0x4, 0x1f ;  /* 0x0c801f0006077f89 */ /* 0x000ea400000e0000 */
[----:B--2---:R-:W-:Y:S01]  /*0600*/  FADD R7, R6, R7 ;  /* 0x0000000706077221 */ /* 0x004fe20000000000 */
[----:B------:R-:W-:-:S04]  /*0610*/  HFMA2.MMA R6, -RZ, RZ, 0.6875, 0 ;  /* 0x39800000ff067435 */ /* 0x000fc800000001ff */
[----:B------:R-:W2:Y:S02]  /*0620*/  SHFL.BFLY PT, R10, R7, 0x2, 0x1f ;  /* 0x0c401f00070a7f89 */ /* 0x000ea400000e0000 */
[----:B--2---:R-:W-:-:S05]  /*0630*/  FADD R14, R7, R10 ;  /* 0x0000000a070e7221 */ /* 0x004fca0000000000 */
[----:B------:R-:W2:Y:S02]  /*0640*/  SHFL.BFLY PT, R11, R14, 0x1, 0x1f ;  /* 0x0c201f000e0b7f89 */ /* 0x000ea400000e0000 */
[----:B--2---:R-:W-:Y:S02]  /*0650*/  FADD R2, R14, R11 ;  /* 0x0000000b0e027221 */ /* 0x004fe40000000000 */
[----:B------:R-:W2:Y:S03]  /*0660*/  LDC.64 R10, c[0x0][0x218] ;  /* 0x00008600ff0a7b82 */ /* 0x000ea60000000a00 */
[----:B------:R3:W-:Y:S05]  /*0670*/  @P0 STS [R3], R2 ;  /* 0x0000000203000388 */ /* 0x0007ea0000000800 */
[----:B------:R-:W-:Y:S01]  /*0680*/  BAR.SYNC.DEFER_BLOCKING 0x0 ;  /* 0x0000000000007b1d */ /* 0x000fe20000010000 */
[----:B------:R-:W-:-:S04]  /*0690*/  LOP3.LUT P0, RZ, R15, 0x1ff, RZ, 0xc0, !PT ;  /* 0x000001ff0fff7812 */ /* 0x000fc8000780c0ff */
[C---:B------:R-:W-:Y:S01]  /*06a0*/  ISETP.LT.AND P0, PT, R5.reuse, UR8, !P0 ;  /* 0x0000000805007c0c */ /* 0x040fe2000c701270 */
[----:B--2---:R-:W-:-:S04]  /*06b0*/  IMAD.WIDE R10, R5, 0x4, R10 ;  /* 0x00000004050a7825 */ /* 0x004fc800078e020a */
[----:B-1----:R-:W-:Y:S01]  /*06c0*/  IMAD.WIDE.U32 R4, R4, 0x2, R12 ;  /* 0x0000000204047825 */ /* 0x002fe200078e000c */
[----:B------:R-:W1:Y:S01]  /*06d0*/  LDS R9, [UR4] ;  /* 0x00000004ff097984 */ /* 0x000e620008000800 */
[----:B------:R-:W-:Y:S01]  /*06e0*/  ULDC.64 UR4, c[0x0][0x210] ;  /* 0x0000840000047ab9 */ /* 0x000fe20000000a00 */
[----:B------:R-:W-:Y:S01]  /*06f0*/  BAR.SYNC.DEFER_BLOCKING 0x0 ;  /* 0x0000000000007b1d */ /* 0x000fe20000010000 */
[----:B---3--:R-:W-:-:S04]  /*0700*/  IADD3 R2, P2, R8, UR4, RZ ;  /* 0x0000000408027c10 */ /* 0x008fc8000ff5e0ff */
[----:B------:R-:W-:Y:S01]  /*0710*/  IADD3.X R3, R0, UR5, RZ, P2, !PT ;  /* 0x0000000500037c10 */ /* 0x000fe200097fe4ff */
[----:B------:R-:W-:Y:S01]  /*0720*/  ULDC.64 UR4, c[0x0][0x230] ;  /* 0x00008c0000047ab9 */ /* 0x000fe20000000a00 */
[----:B-1----:R-:W-:Y:S01]  /*0730*/  FFMA R6, R9, R6, 9.9999997473787516356e-06 ;  /* 0x3727c5ac09067423 */ /* 0x002fe20000000006 */
[----:B------:R-:W-:-:S05]  /*0740*/  MOV R9, RZ ;  /* 0x000000ff00097202 */ /* 0x000fca0000000f00 */
[----:B------:R-:W1:Y:S02]  /*0750*/  MUFU.RSQ R6, R6 ;  /* 0x0000000600067308 */ /* 0x000e640000001400 */
[----:B-1----:R1:W-:Y:S04]  /*0760*/  @P0 STG.E desc[UR6][R10.64], R6 ;  /* 0x000000060a000986 */ /* 0x0023e8000c101906 */
[----:B------:R-:W2:Y:S04]  /*0770*/  @!P1 LDG.E.EF R9, desc[UR6][R2.64] ;  /* 0x0000000602099981 */ /* 0x000ea8000c0e1900 */
[----:B------:R-:W3:Y:S01]  /*0780*/  LDG.E.EL R7, desc[UR6][R4.64] ;  /* 0x0000000604077981 */ /* 0x000ee2000c2e1900 */
[----:B------:R-:W-:Y:S01]  /*0790*/  IADD3 R8, P0, R8, UR4, RZ ;  /* 0x0000000408087c10 */ /* 0x000fe2000ff1e0ff */
[----:B--2---:R-:W-:-:S02]  /*07a0*/  HADD2.F32 R13, -RZ, R9.H0_H0 ;  /* 0x20000009ff0d7230 */ /* 0x004fc40000004100 */
[----:B------:R-:W-:Y:S02]  /*07b0*/  HADD2.F32 R15, -RZ, R9.H1_H1 ;  /* 0x30000009ff0f7230 */ /* 0x000fe40000004100 */
[----:B---3--:R-:W-:Y:S02]  /*07c0*/  HADD2.F32 R9, -RZ, R7.H0_H0 ;  /* 0x20000007ff097230 */ /* 0x008fe40000004100 */
[C---:B------:R-:W-:Y:S01]  /*07d0*/  FMUL R14, R6.reuse, R13 ;  /* 0x0000000d060e7220 */ /* 0x040fe20000400000 */
[----:B------:R-:W-:Y:S02]  /*07e0*/  HADD2.F32 R7, -RZ, R7.H1_H1 ;  /* 0x30000007ff077230 */ /* 0x000fe40000004100 */
[----:B------:R-:W-:Y:S01]  /*07f0*/  FMUL R12, R6, R15 ;  /* 0x0000000f060c7220 */ /* 0x000fe20000400000 */
[----:B------:R-:W-:Y:S01]  /*0800*/  FMUL R14, R9, R14 ;  /* 0x0000000e090e7220 */ /* 0x000fe20000400000 */
[----:B------:R-:W-:Y:S02]  /*0810*/  IADD3.X R9, R0, UR5, RZ, P0, !PT ;  /* 0x0000000500097c10 */ /* 0x000fe400087fe4ff */
[----:B------:R-:W-:-:S05]  /*0820*/  FMUL R7, R7, R12 ;  /* 0x0000000c07077220 */ /* 0x000fca0000400000 */
[----:B------:R-:W-:Y:S01]  /*0830*/  F2FP.F16.F32.PACK_AB R15, R7, R14 ;  /* 0x0000000e070f723e */ /* 0x000fe200000000ff */
[----:B------:R-:W-:-:S04]  /*0840*/  HFMA2.MMA R7, -RZ, RZ, 0, 0 ;  /* 0x00000000ff077435 */ /* 0x000fc800000001ff */
[----:B------:R2:W-:Y:S04]  /*0850*/  @!P1 STG.E desc[UR6][R8.64], R15 ;  /* 0x0000000f08009986 */ /* 0x0005e8000c101906 */
[----:B------:R-:W3:Y:S04]  /*0860*/  LDG.E.EL R0, desc[UR6][R4.64+0x800] ;  /* 0x0008000604007981 */ /* 0x000ee8000c2e1900 */
[----:B------:R-:W1:Y:S02]  /*0870*/  @!P1 LDG.E.EF R7, desc[UR6][R2.64+0x800] ;  /* 0x0008000602079981 */ /* 0x000e64000c0e1900 */
[----:B-1----:R-:W-:-:S02]  /*0880*/  HADD2.F32 R11, -RZ, R7.H0_H0 ;  /* 0x20000007ff0b7230 */ /* 0x002fc40000004100 */
[----:B------:R-:W-:Y:S02]  /*0890*/  HADD2.F32 R13, -RZ, R7.H1_H1 ;  /* 0x30000007ff0d7230 */ /* 0x000fe40000004100 */
[----:B---3--:R-:W-:Y:S02]  /*08a0*/  HADD2.F32 R7, -RZ, R0.H1_H1 ;  /* 0x30000000ff077230 */ /* 0x008fe40000004100 */
[C---:B------:R-:W-:Y:S01]  /*08b0*/  FMUL R11, R6.reuse, R11 ;  /* 0x0000000b060b7220 */ /* 0x040fe20000400000 */
[----:B------:R-:W-:Y:S02]  /*08c0*/  HADD2.F32 R0, -RZ, R0.H0_H0 ;  /* 0x20000000ff007230 */ /* 0x000fe40000004100 */
[----:B------:R-:W-:-:S03]  /*08d0*/  FMUL R10, R6, R13 ;  /* 0x0000000d060a7220 */ /* 0x000fc60000400000 */
[----:B------:R-:W-:Y:S01]  /*08e0*/  FMUL R0, R0, R11 ;  /* 0x0000000b00007220 */ /* 0x000fe20000400000 */
[----:B------:R-:W-:-:S05]  /*08f0*/  FMUL R7, R7, R10 ;  /* 0x0000000a07077220 */ /* 0x000fca0000400000 */
[----:B--2---:R-:W-:Y:S02]  /*0900*/  F2FP.F16.F32.PACK_AB R15, R7, R0 ;  /* 0x00000000070f723e */ /* 0x004fe400000000ff */
[----:B------:R-:W-:-:S03]  /*0910*/  MOV R7, RZ ;  /* 0x000000ff00077202 */ /* 0x000fc60000000f00 */
[----:B------:R1:W-:Y:S04]  /*0920*/  @!P1 STG.E desc[UR6][R8.64+0x800], R15 ;  /* 0x0008000f08009986 */ /* 0x0003e8000c101906 */
[----:B------:R-:W2:Y:S04]  /*0930*/  @!P1 LDG.E.EF R7, desc[UR6][R2.64+0x1000] ;  /* 0x0010000602079981 */ /* 0x000ea8000c0e1900 */
[----:B------:R-:W3:Y:S01]  /*0940*/  LDG.E.EL R0, desc[UR6][R4.64+0x1000] ;  /* 0x0010000604007981 */ /* 0x000ee2000c2e1900 */
[----:B--2---:R-:W-:Y:S02]  /*0950*/  HADD2.F32 R11, -RZ, R7.H0_H0 ;  /* 0x20000007ff0b7230 */ /* 0x004fe40000004100 */
[----:B------:R-:W-:-:S02]  /*0960*/  HADD2.F32 R13, -RZ, R7.H1_H1 ;  /* 0x30000007ff0d7230 */ /* 0x000fc40000004100 */
[----:B---3--:R-:W-:Y:S02]  /*0970*/  HADD2.F32 R7, -RZ, R0.H1_H1 ;  /* 0x30000000ff077230 */ /* 0x008fe40000004100 */
[C---:B------:R-:W-:Y:S01]  /*0980*/  FMUL R11, R6.reuse, R11 ;  /* 0x0000000b060b7220 */ /* 0x040fe20000400000 */
[----:B------:R-:W-:Y:S02]  /*0990*/  HADD2.F32 R0, -RZ, R0.H0_H0 ;  /* 0x20000000ff007230 */ /* 0x000fe40000004100 */
[----:B------:R-:W-:-:S03]  /*09a0*/  FMUL R10, R6, R13 ;  /* 0x0000000d060a7220 */ /* 0x000fc60000400000 */
[----:B------:R-:W-:Y:S01]  /*09b0*/  FMUL R0, R0, R11 ;  /* 0x0000000b00007220 */ /* 0x000fe20000400000 */
[----:B------:R-:W-:-:S05]  /*09c0*/  FMUL R7, R7, R10 ;  /* 0x0000000a07077220 */ /* 0x000fca0000400000 */
[----:B-1----:R-:W-:Y:S01]  /*09d0*/  F2FP.F16.F32.PACK_AB R15, R7, R0 ;  /* 0x00000000070f723e */ /* 0x002fe200000000ff */
[----:B------:R-:W-:-:S04]  /*09e0*/  HFMA2.MMA R0, -RZ, RZ, 0, 0 ;  /* 0x00000000ff007435 */ /* 0x000fc800000001ff */
[----:B------:R1:W-:Y:S04]  /*09f0*/  @!P1 STG.E desc[UR6][R8.64+0x1000], R15 ;  /* 0x0010000f08009986 */ /* 0x0003e8000c101906 */
[----:B------:R-:W2:Y:S04]  /*0a00*/  LDG.E.EL R4, desc[UR6][R4.64+0x1800] ;  /* 0x0018000604047981 */ /* 0x000ea8000c2e1900 */
[----:B------:R-:W3:Y:S01]  /*0a10*/  @!P1 LDG.E.EF R0, desc[UR6][R2.64+0x1800] ;  /* 0x0018000602009981 */ /* 0x000ee2000c0e1900 */
[----:B--2---:R-:W-:Y:S02]  /*0a20*/  HADD2.F32 R7, -RZ, R4.H0_H0 ;  /* 0x20000004ff077230 */ /* 0x004fe40000004100 */
[----:B---3--:R-:W-:-:S02]  /*0a30*/  HADD2.F32 R11, -RZ, R0.H0_H0 ;  /* 0x20000000ff0b7230 */ /* 0x008fc40000004100 */
[----:B------:R-:W-:Y:S02]  /*0a40*/  HADD2.F32 R13, -RZ, R0.H1_H1 ;  /* 0x30000000ff0d7230 */ /* 0x000fe40000004100 */
[----:B------:R-:W-:Y:S02]  /*0a50*/  HADD2.F32 R0, -RZ, R4.H1_H1 ;  /* 0x30000004ff007230 */ /* 0x000fe40000004100 */
[C---:B------:R-:W-:Y:S01]  /*0a60*/  FMUL R10, R6.reuse, R11 ;  /* 0x0000000b060a7220 */ /* 0x040fe20000400000 */
[----:B------:R-:W-:-:S03]  /*0a70*/  FMUL R13, R6, R13 ;  /* 0x0000000d060d7220 */ /* 0x000fc60000400000 */
[----:B------:R-:W-:Y:S01]  /*0a80*/  FMUL R7, R7, R10 ;  /* 0x0000000a07077220 */ /* 0x000fe20000400000 */
[----:B------:R-:W-:-:S05]  /*0a90*/  FMUL R0, R0, R13 ;  /* 0x0000000d00007220 */ /* 0x000fca0000400000 */
[----:B------:R-:W-:Y:S01]  /*0aa0*/  F2FP.F16.F32.PACK_AB R7, R0, R7 ;  /* 0x000000070007723e */ /* 0x000fe200000000ff */
[----:B-1----:R-:W-:Y:S06]  /*0ab0*/  @P1 EXIT ;  /* 0x000000000000194d */ /* 0x002fec0003800000 */
[----:B------:R-:W-:Y:S01]  /*0ac0*/  STG.E desc[UR6][R8.64+0x1800], R7 ;  /* 0x0018000708007986 */ /* 0x000fe2000c101906 */
[----:B------:R-:W-:Y:S05]  /*0ad0*/  EXIT ;  /* 0x000000000000794d */ /* 0x000fea0003800000 */
.L_x_1:
[----:B------:R-:W-:-:S00]  /*0ae0*/  BRA `(.L_x_1) ;  /* 0xfffffffc00fc7947 */ /* 0x000fc0000383ffff */
[----:B------:R-:W-:-:S00]  /*0af0*/  NOP ;  /* 0x0000000000007918 */ /* 0x000fc00000000000 */
        /* <DEDUP_REMOVED lines=8> */
.L_x_2:


//--------------------- .nv.global.init           --------------------------
	.section	.nv.global.init,"aw",@progbits
.nv.global.init:
	.type		_$_str,@object
	.size		_$_str,(.L_0 - _$_str)
_$_str:
        /*0000*/ 	.byte	0x5f, 0x5f, 0x43, 0x55, 0x44, 0x41, 0x5f, 0x46, 0x54, 0x5a, 0x00
.L_0:


//--------------------- .nv.shared.triton_red_fused__to_copy_add_mean_mul_pow_rsqrt_9 --------------------------
	.section	.nv.shared.triton_red_fused__to_copy_add_mean_mul_pow_rsqrt_9,"aw",@nobits
	.sectionflags	@""
	.align	16
	.zero		1024


//--------------------- .nv.constant0.triton_red_fused__to_copy_add_mean_mul_pow_rsqrt_9 --------------------------
	.section	.nv.constant0.triton_red_fused__to_copy_add_mean_mul_pow_rsqrt_9,"a",@progbits
	.sectionflags	@""
	.align	4
.nv.constant0.triton_red_fused__to_copy_add_mean_mul_pow_rsqrt_9:
	.zero		584
